	.headerflags	@"EF_CUDA_TEXMODE_UNIFIED EF_CUDA_64BIT_ADDRESS EF_CUDA_ACCELERATORS EF_CUDA_SM90 EF_CUDA_VIRTUAL_SM(EF_CUDA_SM90)"
	.elftype	@"ET_EXEC"


//--------------------- .nv.info                  --------------------------
	.section	.nv.info,"",@"SHT_CUDA_INFO"
	.align	4


	//----- nvinfo : EIATTR_REGCOUNT
	.align		4
        /*0000*/ 	.byte	0x04, 0x2f
        /*0002*/ 	.short	(.L_3 - .L_2)
	.align		4
.L_2:
        /*0004*/ 	.word	index@(triton_poi_fused__native_batch_norm_legit_no_training_add_8)
        /*0008*/ 	.word	0x00000022


	//----- nvinfo : EIATTR_MIN_STACK_SIZE
	.align		4
.L_3:
        /*000c*/ 	.byte	0x04, 0x12
        /*000e*/ 	.short	(.L_5 - .L_4)
	.align		4
.L_4:
        /*0010*/ 	.word	index@(triton_poi_fused__native_batch_norm_legit_no_training_add_8)
        /*0014*/ 	.word	0x00000000


	//----- nvinfo : EIATTR_FRAME_SIZE
	.align		4
.L_5:
        /*0018*/ 	.byte	0x04, 0x11
        /*001a*/ 	.short	(.L_7 - .L_6)
	.align		4
.L_6:
        /*001c*/ 	.word	index@(triton_poi_fused__native_batch_norm_legit_no_training_add_8)
        /*0020*/ 	.word	0x00000000


	//----- nvinfo : EIATTR_MIN_STACK_SIZE
	.align		4
.L_7:
        /*0024*/ 	.byte	0x04, 0x12
        /*0026*/ 	.short	(.L_9 - .L_8)
	.align		4
.L_8:
        /*0028*/ 	.word	index@(triton_poi_fused__native_batch_norm_legit_no_training_add_8)
        /*002c*/ 	.word	0x00000000
.L_9:


//--------------------- .nv.info.triton_poi_fused__native_batch_norm_legit_no_training_add_8 --------------------------
	.section	.nv.info.triton_poi_fused__native_batch_norm_legit_no_training_add_8,"",@"SHT_CUDA_INFO"
	.sectionflags	@""
	.align	4


	//----- nvinfo : EIATTR_CUDA_API_VERSION
	.align		4
        /*0000*/ 	.byte	0x04, 0x37
        /*0002*/ 	.short	(.L_11 - .L_10)
.L_10:
        /*0004*/ 	.word	0x0000007c


	//----- nvinfo : EIATTR_KPARAM_INFO
	.align		4
.L_11:
        /*0008*/ 	.byte	0x04, 0x17
        /*000a*/ 	.short	(.L_13 - .L_12)
.L_12:
        /*000c*/ 	.word	0x00000000
        /*0010*/ 	.short	0x0007
        /*0012*/ 	.short	0x0038
        /*0014*/ 	.byte	0x00, 0xf0, 0x11, 0x00


	//----- nvinfo : EIATTR_KPARAM_INFO
	.align		4
.L_13:
        /*0018*/ 	.byte	0x04, 0x17
        /*001a*/ 	.short	(.L_15 - .L_14)
.L_14:
        /*001c*/ 	.word	0x00000000
        /*0020*/ 	.short	0x0006
        /*0022*/ 	.short	0x0030
        /*0024*/ 	.byte	0x00, 0xf4, 0x21, 0x00


	//----- nvinfo : EIATTR_KPARAM_INFO
	.align		4
.L_15:
        /*0028*/ 	.byte	0x04, 0x17
        /*002a*/ 	.short	(.L_17 - .L_16)
.L_16:
        /*002c*/ 	.word	0x00000000
        /*0030*/ 	.short	0x0005
        /*0032*/ 	.short	0x0028
        /*0034*/ 	.byte	0x00, 0xf4, 0x21, 0x00


	//----- nvinfo : EIATTR_KPARAM_INFO
	.align		4
.L_17:
        /*0038*/ 	.byte	0x04, 0x17
        /*003a*/ 	.short	(.L_19 - .L_18)
.L_18:
        /*003c*/ 	.word	0x00000000
        /*0040*/ 	.short	0x0004
        /*0042*/ 	.short	0x0020
        /*0044*/ 	.byte	0x00, 0xf4, 0x21, 0x00


	//----- nvinfo : EIATTR_KPARAM_INFO
	.align		4
.L_19:
        /*0048*/ 	.byte	0x04, 0x17
        /*004a*/ 	.short	(.L_21 - .L_20)
.L_20:
        /*004c*/ 	.word	0x00000000
        /*0050*/ 	.short	0x0003
        /*0052*/ 	.short	0x0018
        /*0054*/ 	.byte	0x00, 0xf4, 0x21, 0x00


	//----- nvinfo : EIATTR_KPARAM_INFO
	.align		4
.L_21:
        /*0058*/ 	.byte	0x04, 0x17
        /*005a*/ 	.short	(.L_23 - .L_22)
.L_22:
        /*005c*/ 	.word	0x00000000
        /*0060*/ 	.short	0x0002
        /*0062*/ 	.short	0x0010
        /*0064*/ 	.byte	0x00, 0xf4, 0x21, 0x00


	//----- nvinfo : EIATTR_KPARAM_INFO
	.align		4
.L_23:
        /*0068*/ 	.byte	0x04, 0x17
        /*006a*/ 	.short	(.L_25 - .L_24)
.L_24:
        /*006c*/ 	.word	0x00000000
        /*0070*/ 	.short	0x0001
        /*0072*/ 	.short	0x0008
        /*0074*/ 	.byte	0x00, 0xf4, 0x21, 0x00


	//----- nvinfo : EIATTR_KPARAM_INFO
	.align		4
.L_25:
        /*0078*/ 	.byte	0x04, 0x17
        /*007a*/ 	.short	(.L_27 - .L_26)
.L_26:
        /*007c*/ 	.word	0x00000000
        /*0080*/ 	.short	0x0000
        /*0082*/ 	.short	0x0000
        /*0084*/ 	.byte	0x00, 0xf4, 0x21, 0x00


	//----- nvinfo : EIATTR_SPARSE_MMA_MASK
	.align		4
.L_27:
        /*0088*/ 	.byte	0x03, 0x50
        /*008a*/ 	.short	0x0000


	//----- nvinfo : EIATTR_MAXREG_COUNT
	.align		4
        /*008c*/ 	.byte	0x03, 0x1b
        /*008e*/ 	.short	0x00ff


	//----- nvinfo : EIATTR_EXIT_INSTR_OFFSETS
	.align		4
        /*0090*/ 	.byte	0x04, 0x1c
        /*0092*/ 	.short	(.L_29 - .L_28)


	//   ....[0]....
.L_28:
        /*0094*/ 	.word	0x00000a10


	//----- nvinfo : EIATTR_REQNTID
	.align		4
.L_29:
        /*0098*/ 	.byte	0x04, 0x10
        /*009a*/ 	.short	(.L_31 - .L_30)
.L_30:
        /*009c*/ 	.word	0x00000080
        /*00a0*/ 	.word	0x00000001
        /*00a4*/ 	.word	0x00000001


	//----- nvinfo : EIATTR_CBANK_PARAM_SIZE
	.align		4
.L_31:
        /*00a8*/ 	.byte	0x03, 0x19
        /*00aa*/ 	.short	0x003c


	//----- nvinfo : EIATTR_PARAM_CBANK
	.align		4
        /*00ac*/ 	.byte	0x04, 0x0a
        /*00ae*/ 	.short	(.L_33 - .L_32)
	.align		4
.L_32:
        /*00b0*/ 	.word	index@(.nv.constant0.triton_poi_fused__native_batch_norm_legit_no_training_add_8)
        /*00b4*/ 	.short	0x0210
        /*00b6*/ 	.short	0x003c


	//----- nvinfo : EIATTR_SW_WAR
	.align		4
.L_33:
        /*00b8*/ 	.byte	0x04, 0x36
        /*00ba*/ 	.short	(.L_35 - .L_34)
.L_34:
        /*00bc*/ 	.word	0x00000008
.L_35:


//--------------------- .nv.callgraph             --------------------------
	.section	.nv.callgraph,"",@"SHT_CUDA_CALLGRAPH"
	.align	4
	.sectionentsize	8
	.align		4
        /*0000*/ 	.word	0x00000000
	.align		4
        /*0004*/ 	.word	0xffffffff
	.align		4
        /*0008*/ 	.word	0x00000000
	.align		4
        /*000c*/ 	.word	0xfffffffe
	.align		4
        /*0010*/ 	.word	0x00000000
	.align		4
        /*0014*/ 	.word	0xfffffffd
	.align		4
        /*0018*/ 	.word	0x00000000
	.align		4
        /*001c*/ 	.word	0xfffffffc


//--------------------- .nv.constant4             --------------------------
	.section	.nv.constant4,"a",@progbits
	.align	8
	.align		8
.nv.constant4:
        /*0000*/ 	.dword	_$_str
	.align		8
        /*0008*/ 	.dword	_$_str_$_2


//--------------------- .text.triton_poi_fused__native_batch_norm_legit_no_training_add_8 --------------------------
	.section	.text.triton_poi_fused__native_batch_norm_legit_no_training_add_8,"ax",@progbits
	.align	128
        .global         triton_poi_fused__native_batch_norm_legit_no_training_add_8
        .type           triton_poi_fused__native_batch_norm_legit_no_training_add_8,@function
        .size           triton_poi_fused__native_batch_norm_legit_no_training_add_8,(.L_x_1 - triton_poi_fused__native_batch_norm_legit_no_training_add_8)
        .other          triton_poi_fused__native_batch_norm_legit_no_training_add_8,@"STO_CUDA_ENTRY STV_DEFAULT"
triton_poi_fused__native_batch_norm_legit_no_training_add_8:
.text.triton_poi_fused__native_batch_norm_legit_no_training_add_8:
[----:B------:R-:W-:Y:S01]  /*0000*/  LDC R1, c[0x0][0x28] ;  /* 0x00000a00ff017b82 */ /* 0x000fe20000000800 */
[----:B------:R-:W1:Y:S07]  /*0010*/  S2R R0, SR_TID.X ;  /* 0x0000000000007919 */ /* 0x000e6e0000002100 */
[----:B------:R-:W2:Y:S01]  /*0020*/  LDC.64 R16, c[0x0][0x220] ;  /* 0x00008800ff107b82 */ /* 0x000ea20000000a00 */
[----:B------:R-:W-:Y:S01]  /*0030*/  ULDC.64 UR4, c[0x0][0x208] ;  /* 0x0000820000047ab9 */ /* 0x000fe20000000a00 */
[----:B------:R-:W3:Y:S06]  /*0040*/  S2R R3, SR_CTAID.X ;  /* 0x0000000000037919 */ /* 0x000eec0000002500 */
[----:B------:R-:W4:Y:S08]  /*0050*/  LDC.64 R24, c[0x0][0x218] ;  /* 0x00008600ff187b82 */ /* 0x000f300000000a00 */
[----:B------:R-:W5:Y:S01]  /*0060*/  LDC.64 R20, c[0x0][0x210] ;  /* 0x00008400ff147b82 */ /* 0x000f620000000a00 */
[----:B-1----:R-:W-:-:S04]  /*0070*/  SHF.L.U32 R0, R0, 0x2, RZ ;  /* 0x0000000200007819 */ /* 0x002fc800000006ff */
[----:B------:R-:W-:-:S04]  /*0080*/  LOP3.LUT R0, R0, 0x1fc, RZ, 0xc0, !PT ;  /* 0x000001fc00007812 */ /* 0x000fc800078ec0ff */
[----:B---3--:R-:W-:-:S05]  /*0090*/  LEA R0, R3, R0, 0xa ;  /* 0x0000000003007211 */ /* 0x008fca00078e50ff */
[----:B------:R-:W-:-:S04]  /*00a0*/  IMAD.HI R2, R0, 0x2aaaaaab, RZ ;  /* 0x2aaaaaab00027827 */ /* 0x000fc800078e02ff */
[----:B-----5:R-:W-:Y:S01]  /*00b0*/  IMAD.WIDE R20, R0, 0x4, R20 ;  /* 0x0000000400147825 */ /* 0x020fe200078e0214 */
[----:B------:R-:W-:-:S04]  /*00c0*/  SHF.R.U32.HI R3, RZ, 0x1f, R2 ;  /* 0x0000001fff037819 */ /* 0x000fc80000011602 */
[----:B------:R-:W-:Y:S01]  /*00d0*/  LEA.HI R3, R2, R3, RZ, 0x1c ;  /* 0x0000000302037211 */ /* 0x000fe200078fe0ff */
[----:B------:R-:W3:Y:S04]  /*00e0*/  LDG.E.128 R4, desc[UR4][R20.64] ;  /* 0x0000000414047981 */ /* 0x000ee8000c1e1d00 */
[----:B------:R-:W-:-:S04]  /*00f0*/  IMAD R3, R3, -0x60, R0 ;  /* 0xffffffa003037824 */ /* 0x000fc800078e0200 */
[C---:B--2---:R-:W-:Y:S01]  /*0100*/  IMAD.WIDE R12, R3.reuse, 0x4, R16 ;  /* 0x00000004030c7825 */ /* 0x044fe200078e0210 */
[----:B------:R-:W-:Y:S01]  /*0110*/  IADD3 R2, R0, 0x200, RZ ;  /* 0x0000020000027810 */ /* 0x000fe20007ffe0ff */
[----:B------:R-:W2:Y:S02]  /*0120*/  LDG.E.128 R20, desc[UR4][R20.64+0x800] ;  /* 0x0008000414147981 */ /* 0x000ea4000c1e1d00 */
[----:B----4-:R-:W-:Y:S02]  /*0130*/  IMAD.WIDE R8, R3, 0x4, R24 ;  /* 0x0000000403087825 */ /* 0x010fe400078e0218 */
[----:B------:R-:W4:Y:S02]  /*0140*/  LDG.E.EL.128 R12, desc[UR4][R12.64] ;  /* 0x000000040c0c7981 */ /* 0x000f24000c2e1d00 */
[----:B------:R-:W-:Y:S02]  /*0150*/  IMAD.HI R18, R2, 0x2aaaaaab, RZ ;  /* 0x2aaaaaab02127827 */ /* 0x000fe400078e02ff */
[----:B------:R-:W3:Y:S03]  /*0160*/  LDG.E.EL.128 R8, desc[UR4][R8.64] ;  /* 0x0000000408087981 */ /* 0x000ee6000c2e1d00 */
[----:B------:R-:W-:-:S04]  /*0170*/  SHF.R.U32.HI R19, RZ, 0x1f, R18 ;  /* 0x0000001fff137819 */ /* 0x000fc80000011612 */
[----:B------:R-:W-:-:S05]  /*0180*/  LEA.HI R19, R18, R19, RZ, 0x1c ;  /* 0x0000001312137211 */ /* 0x000fca00078fe0ff */
[----:B------:R-:W-:-:S04]  /*0190*/  IMAD R2, R19, -0x60, R2 ;  /* 0xffffffa013027824 */ /* 0x000fc800078e0202 */
[----:B------:R-:W-:-:S06]  /*01a0*/  IMAD.WIDE R16, R2, 0x4, R16 ;  /* 0x0000000402107825 */ /* 0x000fcc00078e0210 */
[----:B------:R-:W5:Y:S01]  /*01b0*/  LDG.E.EL.128 R16, desc[UR4][R16.64] ;  /* 0x0000000410107981 */ /* 0x000f62000c2e1d00 */
[----:B------:R-:W-:-:S06]  /*01c0*/  IMAD.WIDE R24, R2, 0x4, R24 ;  /* 0x0000000402187825 */ /* 0x000fcc00078e0218 */
[----:B------:R-:W2:Y:S01]  /*01d0*/  LDG.E.EL.128 R24, desc[UR4][R24.64] ;  /* 0x0000000418187981 */ /* 0x000ea2000c2e1d00 */
[----:B----4-:R-:W-:Y:S01]  /*01e0*/  FADD R28, R12, 9.9999997473787516356e-06 ;  /* 0x3727c5ac0c1c7421 */ /* 0x010fe20000000000 */
[----:B------:R-:W-:-:S05]  /*01f0*/  FADD R12, R13, 9.9999997473787516356e-06 ;  /* 0x3727c5ac0d0c7421 */ /* 0x000fca0000000000 */
[----:B------:R-:W1:Y:S08]  /*0200*/  MUFU.SQRT R28, R28 ;  /* 0x0000001c001c7308 */ /* 0x000e700000002000 */
[----:B------:R-:W4:Y:S01]  /*0210*/  MUFU.SQRT R12, R12 ;  /* 0x0000000c000c7308 */ /* 0x000f220000002000 */
[----:B------:R-:W-:Y:S01]  /*0220*/  FADD R14, R14, 9.9999997473787516356e-06 ;  /* 0x3727c5ac0e0e7421 */ /* 0x000fe20000000000 */
[----:B---3--:R-:W-:Y:S01]  /*0230*/  FADD R7, R7, -R11 ;  /* 0x8000000b07077221 */ /* 0x008fe20000000000 */
[----:B-1----:R-:W-:-:S05]  /*0240*/  FSETP.GT.AND P4, PT, R28, 8.50705917302346158658e+37, PT ;  /* 0x7e8000001c00780b */ /* 0x002fca0003f84000 */
[----:B------:R-:W1:Y:S01]  /*0250*/  MUFU.SQRT R11, R14 ;  /* 0x0000000e000b7308 */ /* 0x000e620000002000 */
[----:B------:R-:W-:Y:S02]  /*0260*/  FSETP.GEU.AND P5, PT, R28, 1.175494350822287508e-38, PT ;  /* 0x008000001c00780b */ /* 0x000fe40003fae000 */
[C---:B----4-:R-:W-:Y:S02]  /*0270*/  FSETP.GT.AND P6, PT, R12.reuse, 8.50705917302346158658e+37, PT ;  /* 0x7e8000000c00780b */ /* 0x050fe40003fc4000 */
[----:B------:R-:W-:Y:S01]  /*0280*/  FSETP.GEU.AND P0, PT, R12, 1.175494350822287508e-38, PT ;  /* 0x008000000c00780b */ /* 0x000fe20003f0e000 */
[----:B------:R-:W-:Y:S01]  /*0290*/  FADD R15, R15, 9.9999997473787516356e-06 ;  /* 0x3727c5ac0f0f7421 */ /* 0x000fe20000000000 */
[----:B------:R-:W-:-:S03]  /*02a0*/  FADD R6, R6, -R10 ;  /* 0x8000000a06067221 */ /* 0x000fc60000000000 */
[----:B------:R-:W3:Y:S01]  /*02b0*/  MUFU.SQRT R10, R15 ;  /* 0x0000000f000a7308 */ /* 0x000ee20000002000 */
[----:B-----5:R-:W-:Y:S01]  /*02c0*/  FADD R16, R16, 9.9999997473787516356e-06 ;  /* 0x3727c5ac10107421 */ /* 0x020fe20000000000 */
[----:B------:R-:W-:Y:S01]  /*02d0*/  @P4 FMUL R28, R28, 0.25 ;  /* 0x3e8000001c1c4820 */ /* 0x000fe20000400000 */
[----:B-1----:R-:W-:-:S03]  /*02e0*/  FSETP.GT.AND P1, PT, R11, 8.50705917302346158658e+37, PT ;  /* 0x7e8000000b00780b */ /* 0x002fc60003f24000 */
[----:B------:R-:W-:Y:S01]  /*02f0*/  @P6 FMUL R12, R12, 0.25 ;  /* 0x3e8000000c0c6820 */ /* 0x000fe20000400000 */
[----:B------:R-:W-:Y:S01]  /*0300*/  FADD R17, R17, 9.9999997473787516356e-06 ;  /* 0x3727c5ac11117421 */ /* 0x000fe20000000000 */
[----:B------:R1:W-:Y:S01]  /*0310*/  MUFU.SQRT R13, R16 ;  /* 0x00000010000d7308 */ /* 0x0003e20000002000 */
[----:B------:R-:W-:Y:S01]  /*0320*/  @!P5 FMUL R28, R28, 16777216 ;  /* 0x4b8000001c1cd820 */ /* 0x000fe20000400000 */
[----:B------:R-:W-:Y:S01]  /*0330*/  @!P0 FMUL R12, R12, 16777216 ;  /* 0x4b8000000c0c8820 */ /* 0x000fe20000400000 */
[----:B------:R-:W-:Y:S01]  /*0340*/  FSETP.GEU.AND P2, PT, R11, 1.175494350822287508e-38, PT ;  /* 0x008000000b00780b */ /* 0x000fe20003f4e000 */
[----:B------:R-:W-:Y:S01]  /*0350*/  FADD R4, R4, -R8 ;  /* 0x8000000804047221 */ /* 0x000fe20000000000 */
[----:B-1----:R-:W-:-:S03]  /*0360*/  HFMA2.MMA R16, -RZ, RZ, 1.625, 0 ;  /* 0x3e800000ff107435 */ /* 0x002fc600000001ff */
[----:B------:R-:W1:Y:S01]  /*0370*/  MUFU.SQRT R14, R17 ;  /* 0x00000011000e7308 */ /* 0x000e620000002000 */
[----:B---3--:R-:W-:Y:S01]  /*0380*/  FSETP.GT.AND P3, PT, R10, 8.50705917302346158658e+37, PT ;  /* 0x7e8000000a00780b */ /* 0x008fe20003f64000 */
[----:B------:R-:W-:-:S06]  /*0390*/  FADD R5, R5, -R9 ;  /* 0x8000000905057221 */ /* 0x000fcc0000000000 */
[----:B------:R-:W3:Y:S01]  /*03a0*/  MUFU.RCP R8, R28 ;  /* 0x0000001c00087308 */ /* 0x000ee20000001000 */
[----:B------:R-:W-:Y:S01]  /*03b0*/  FSEL R9, R16, 1, P4 ;  /* 0x3f80000010097808 */ /* 0x000fe20002000000 */
[----:B------:R-:W-:-:S06]  /*03c0*/  @P1 FMUL R11, R11, 0.25 ;  /* 0x3e8000000b0b1820 */ /* 0x000fcc0000400000 */
[----:B------:R-:W4:Y:S01]  /*03d0*/  MUFU.RCP R12, R12 ;  /* 0x0000000c000c7308 */ /* 0x000f220000001000 */
[----:B------:R-:W-:Y:S02]  /*03e0*/  FSETP.GEU.AND P4, PT, R10, 1.175494350822287508e-38, PT ;  /* 0x008000000a00780b */ /* 0x000fe40003f8e000 */
[----:B------:R-:W-:Y:S01]  /*03f0*/  FSEL R15, R16, 1, P6 ;  /* 0x3f800000100f7808 */ /* 0x000fe20003000000 */
[----:B------:R-:W-:Y:S01]  /*0400*/  @!P2 FMUL R11, R11, 16777216 ;  /* 0x4b8000000b0ba820 */ /* 0x000fe20000400000 */
[----:B------:R-:W-:-:S03]  /*0410*/  @!P5 FMUL R9, R9, 16777216 ;  /* 0x4b8000000909d820 */ /* 0x000fc60000400000 */
[----:B------:R-:W-:Y:S01]  /*0420*/  @!P0 FMUL R15, R15, 16777216 ;  /* 0x4b8000000f0f8820 */ /* 0x000fe20000400000 */
[----:B-1----:R-:W-:Y:S01]  /*0430*/  FSETP.GT.AND P0, PT, R14, 8.50705917302346158658e+37, PT ;  /* 0x7e8000000e00780b */ /* 0x002fe20003f04000 */
[----:B---3--:R-:W-:Y:S01]  /*0440*/  FMUL R9, R8, R9 ;  /* 0x0000000908097220 */ /* 0x008fe20000400000 */
[----:B------:R-:W1:Y:S01]  /*0450*/  MUFU.RCP R11, R11 ;  /* 0x0000000b000b7308 */ /* 0x000e620000001000 */
[----:B------:R-:W-:Y:S01]  /*0460*/  @P3 FMUL R10, R10, 0.25 ;  /* 0x3e8000000a0a3820 */ /* 0x000fe20000400000 */
[----:B----4-:R-:W-:Y:S01]  /*0470*/  FMUL R8, R12, R15 ;  /* 0x0000000f0c087220 */ /* 0x010fe20000400000 */
[----:B------:R-:W-:Y:S02]  /*0480*/  FSEL R12, R16, 1, P1 ;  /* 0x3f800000100c7808 */ /* 0x000fe40000800000 */
[----:B------:R-:W-:Y:S01]  /*0490*/  FSETP.GEU.AND P1, PT, R14, 1.175494350822287508e-38, PT ;  /* 0x008000000e00780b */ /* 0x000fe20003f2e000 */
[----:B------:R-:W-:Y:S01]  /*04a0*/  @!P4 FMUL R10, R10, 16777216 ;  /* 0x4b8000000a0ac820 */ /* 0x000fe20000400000 */
[----:B--2---:R-:W-:Y:S01]  /*04b0*/  FADD R27, R23, -R27 ;  /* 0x8000001b171b7221 */ /* 0x004fe20000000000 */
[----:B------:R-:W-:Y:S01]  /*04c0*/  FADD R26, R22, -R26 ;  /* 0x8000001a161a7221 */ /* 0x000fe20000000000 */
[----:B------:R-:W-:Y:S01]  /*04d0*/  FADD R25, R21, -R25 ;  /* 0x8000001915197221 */ /* 0x000fe20000000000 */
[----:B------:R-:W-:Y:S01]  /*04e0*/  FADD R28, R20, -R24 ;  /* 0x80000018141c7221 */ /* 0x000fe20000000000 */
[----:B------:R-:W2:Y:S01]  /*04f0*/  LDC.64 R22, c[0x0][0x228] ;  /* 0x00008a00ff167b82 */ /* 0x000ea20000000a00 */
[----:B------:R-:W3:Y:S01]  /*0500*/  MUFU.RCP R10, R10 ;  /* 0x0000000a000a7308 */ /* 0x000ee20000001000 */
[----:B------:R-:W-:Y:S01]  /*0510*/  @!P2 FMUL R12, R12, 16777216 ;  /* 0x4b8000000c0ca820 */ /* 0x000fe20000400000 */
[----:B------:R-:W-:-:S05]  /*0520*/  @P0 FMUL R14, R14, 0.25 ;  /* 0x3e8000000e0e0820 */ /* 0x000fca0000400000 */
[----:B------:R-:W4:Y:S01]  /*0530*/  LDC.64 R20, c[0x0][0x230] ;  /* 0x00008c00ff147b82 */ /* 0x000f220000000a00 */
[----:B-1----:R-:W-:Y:S01]  /*0540*/  FMUL R15, R11, R12 ;  /* 0x0000000c0b0f7220 */ /* 0x002fe20000400000 */
[----:B------:R-:W-:Y:S01]  /*0550*/  @!P1 FMUL R14, R14, 16777216 ;  /* 0x4b8000000e0e9820 */ /* 0x000fe20000400000 */
[----:B------:R-:W-:-:S05]  /*0560*/  FSEL R11, R16, 1, P3 ;  /* 0x3f800000100b7808 */ /* 0x000fca0001800000 */
[----:B------:R-:W-:Y:S01]  /*0570*/  @!P4 FMUL R11, R11, 16777216 ;  /* 0x4b8000000b0bc820 */ /* 0x000fe20000400000 */
[----:B------:R-:W1:Y:S03]  /*0580*/  MUFU.RCP R14, R14 ;  /* 0x0000000e000e7308 */ /* 0x000e660000001000 */
[----:B---3--:R-:W-:Y:S01]  /*0590*/  FMUL R10, R10, R11 ;  /* 0x0000000b0a0a7220 */ /* 0x008fe20000400000 */
[----:B------:R-:W-:Y:S01]  /*05a0*/  FSEL R11, R16, 1, P0 ;  /* 0x3f800000100b7808 */ /* 0x000fe20000000000 */
[----:B------:R-:W-:Y:S01]  /*05b0*/  FMUL R12, R4, R9 ;  /* 0x00000009040c7220 */ /* 0x000fe20000400000 */
[----:B------:R-:W-:Y:S01]  /*05c0*/  FMUL R17, R5, R8 ;  /* 0x0000000805117220 */ /* 0x000fe20000400000 */
[----:B--2---:R-:W-:-:S04]  /*05d0*/  IMAD.WIDE R8, R3, 0x4, R22 ;  /* 0x0000000403087825 */ /* 0x004fc800078e0216 */
[----:B------:R-:W-:Y:S01]  /*05e0*/  @!P1 FMUL R11, R11, 16777216 ;  /* 0x4b8000000b0b9820 */ /* 0x000fe20000400000 */
[----:B------:R-:W-:Y:S01]  /*05f0*/  FMUL R24, R6, R15 ;  /* 0x0000000f06187220 */ /* 0x000fe20000400000 */
[----:B----4-:R-:W-:-:S04]  /*0600*/  IMAD.WIDE R4, R3, 0x4, R20 ;  /* 0x0000000403047825 */ /* 0x010fc800078e0214 */
[----:B------:R-:W-:Y:S01]  /*0610*/  FMUL R29, R7, R10 ;  /* 0x0000000a071d7220 */ /* 0x000fe20000400000 */
[----:B-1----:R-:W-:Y:S02]  /*0620*/  FMUL R3, R14, R11 ;  /* 0x0000000b0e037220 */ /* 0x002fe40000400000 */
[----:B------:R-:W2:Y:S04]  /*0630*/  LDG.E.EL.128 R8, desc[UR4][R8.64] ;  /* 0x0000000408087981 */ /* 0x000ea8000c2e1d00 */
[----:B------:R-:W2:Y:S01]  /*0640*/  LDG.E.EL.128 R4, desc[UR4][R4.64] ;  /* 0x0000000404047981 */ /* 0x000ea2000c2e1d00 */
[C---:B------:R-:W-:Y:S02]  /*0650*/  FSETP.GT.AND P6, PT, R13.reuse, 8.50705917302346158658e+37, PT ;  /* 0x7e8000000d00780b */ /* 0x040fe40003fc4000 */
[----:B------:R-:W-:Y:S01]  /*0660*/  FSETP.GEU.AND P5, PT, R13, 1.175494350822287508e-38, PT ;  /* 0x008000000d00780b */ /* 0x000fe20003fae000 */
[----:B------:R-:W-:-:S04]  /*0670*/  IMAD.WIDE R14, R2, 0x4, R22 ;  /* 0x00000004020e7825 */ /* 0x000fc800078e0216 */
[----:B------:R-:W-:-:S06]  /*0680*/  IMAD.WIDE R20, R2, 0x4, R20 ;  /* 0x0000000402147825 */ /* 0x000fcc00078e0214 */
[----:B------:R-:W-:Y:S01]  /*0690*/  @P6 FMUL R13, R13, 0.25 ;  /* 0x3e8000000d0d6820 */ /* 0x000fe20000400000 */
[----:B------:R-:W3:Y:S03]  /*06a0*/  LDG.E.EL.128 R20, desc[UR4][R20.64] ;  /* 0x0000000414147981 */ /* 0x000ee6000c2e1d00 */
[----:B------:R-:W-:-:S04]  /*06b0*/  @!P5 FMUL R13, R13, 16777216 ;  /* 0x4b8000000d0dd820 */ /* 0x000fc80000400000 */
[----:B------:R1:W-:Y:S01]  /*06c0*/  MUFU.RCP R30, R13 ;  /* 0x0000000d001e7308 */ /* 0x0003e20000001000 */
[----:B------:R-:W-:Y:S01]  /*06d0*/  FADD R18, R18, 9.9999997473787516356e-06 ;  /* 0x3727c5ac12127421 */ /* 0x000fe20000000000 */
[----:B------:R-:W-:Y:S01]  /*06e0*/  FADD R19, R19, 9.9999997473787516356e-06 ;  /* 0x3727c5ac13137421 */ /* 0x000fe20000000000 */
[----:B--2---:R-:W-:Y:S02]  /*06f0*/  FFMA R2, R8, R12, R4 ;  /* 0x0000000c08027223 */ /* 0x004fe40000000004 */
[----:B-1----:R-:W3:Y:S03]  /*0700*/  LDG.E.EL.128 R12, desc[UR4][R14.64] ;  /* 0x000000040e0c7981 */ /* 0x002ee6000c2e1d00 */
[----:B------:R-:W1:Y:S01]  /*0710*/  MUFU.SQRT R4, R18 ;  /* 0x0000001200047308 */ /* 0x000e620000002000 */
[----:B------:R-:W-:-:S07]  /*0720*/  FFMA R17, R9, R17, R5 ;  /* 0x0000001109117223 */ /* 0x000fce0000000005 */
[----:B------:R-:W2:Y:S01]  /*0730*/  MUFU.SQRT R5, R19 ;  /* 0x0000001300057308 */ /* 0x000ea20000002000 */
[C---:B-1----:R-:W-:Y:S02]  /*0740*/  FSETP.GT.AND P0, PT, R4.reuse, 8.50705917302346158658e+37, PT ;  /* 0x7e8000000400780b */ /* 0x042fe40003f04000 */
[----:B------:R-:W-:Y:S02]  /*0750*/  FSETP.GEU.AND P2, PT, R4, 1.175494350822287508e-38, PT ;  /* 0x008000000400780b */ /* 0x000fe40003f4e000 */
[C---:B--2---:R-:W-:Y:S02]  /*0760*/  FSETP.GT.AND P1, PT, R5.reuse, 8.50705917302346158658e+37, PT ;  /* 0x7e8000000500780b */ /* 0x044fe40003f24000 */
[----:B------:R-:W-:Y:S01]  /*0770*/  FSETP.GEU.AND P3, PT, R5, 1.175494350822287508e-38, PT ;  /* 0x008000000500780b */ /* 0x000fe20003f6e000 */
[----:B------:R-:W-:Y:S01]  /*0780*/  FFMA R24, R10, R24, R6 ;  /* 0x000000180a187223 */ /* 0x000fe20000000006 */
[----:B------:R-:W-:Y:S02]  /*0790*/  FFMA R29, R11, R29, R7 ;  /* 0x0000001d0b1d7223 */ /* 0x000fe40000000007 */
[----:B------:R-:W1:Y:S03]  /*07a0*/  LDC.64 R6, c[0x0][0x238] ;  /* 0x00008e00ff067b82 */ /* 0x000e660000000a00 */
[----:B------:R-:W-:-:S04]  /*07b0*/  @P0 FMUL R4, R4, 0.25 ;  /* 0x3e80000004040820 */ /* 0x000fc80000400000 */
[----:B------:R-:W-:Y:S01]  /*07c0*/  @!P2 FMUL R4, R4, 16777216 ;  /* 0x4b8000000404a820 */ /* 0x000fe20000400000 */
[----:B------:R-:W-:Y:S01]  /*07d0*/  @P1 FMUL R5, R5, 0.25 ;  /* 0x3e80000005051820 */ /* 0x000fe20000400000 */
[----:B------:R-:W-:-:S03]  /*07e0*/  FSEL R31, R16, 1, P6 ;  /* 0x3f800000101f7808 */ /* 0x000fc60003000000 */
[----:B------:R-:W-:Y:S01]  /*07f0*/  @!P3 FMUL R5, R5, 16777216 ;  /* 0x4b8000000505b820 */ /* 0x000fe20000400000 */
[----:B------:R-:W2:Y:S01]  /*0800*/  MUFU.RCP R4, R4 ;  /* 0x0000000400047308 */ /* 0x000ea20000001000 */
[----:B------:R-:W-:Y:S01]  /*0810*/  @!P5 FMUL R31, R31, 16777216 ;  /* 0x4b8000001f1fd820 */ /* 0x000fe20000400000 */
[----:B------:R-:W-:-:S06]  /*0820*/  FSEL R19, R16, 1, P0 ;  /* 0x3f80000010137808 */ /* 0x000fcc0000000000 */
[----:B------:R4:W5:Y:S01]  /*0830*/  MUFU.RCP R10, R5 ;  /* 0x00000005000a7308 */ /* 0x0009620000001000 */
[----:B------:R-:W-:Y:S01]  /*0840*/  FSEL R11, R16, 1, P1 ;  /* 0x3f800000100b7808 */ /* 0x000fe20000800000 */
[----:B------:R-:W-:Y:S01]  /*0850*/  FMUL R30, R30, R31 ;  /* 0x0000001f1e1e7220 */ /* 0x000fe20000400000 */
[----:B------:R-:W-:Y:S01]  /*0860*/  @!P2 FMUL R19, R19, 16777216 ;  /* 0x4b8000001313a820 */ /* 0x000fe20000400000 */
[----:B-1----:R-:W-:-:S04]  /*0870*/  IMAD.WIDE R8, R0, 0x4, R6 ;  /* 0x0000000400087825 */ /* 0x002fc800078e0206 */
[----:B------:R-:W-:Y:S01]  /*0880*/  FMUL R31, R28, R30 ;  /* 0x0000001e1c1f7220 */ /* 0x000fe20000400000 */
[----:B------:R-:W-:Y:S01]  /*0890*/  @!P3 FMUL R11, R11, 16777216 ;  /* 0x4b8000000b0bb820 */ /* 0x000fe20000400000 */
[----:B--2---:R-:W-:Y:S02]  /*08a0*/  FMUL R16, R4, R19 ;  /* 0x0000001304107220 */ /* 0x004fe40000400000 */
[----:B----4-:R-:W2:Y:S01]  /*08b0*/  LDG.E.128 R4, desc[UR4][R8.64] ;  /* 0x0000000408047981 */ /* 0x010ea2000c1e1d00 */
[----:B------:R-:W1:Y:S01]  /*08c0*/  LDC.64 R18, c[0x0][0x240] ;  /* 0x00009000ff127b82 */ /* 0x000e620000000a00 */
[----:B---3--:R-:W-:Y:S01]  /*08d0*/  FFMA R12, R12, R31, R20 ;  /* 0x0000001f0c0c7223 */ /* 0x008fe20000000014 */
[----:B-----5:R-:W-:Y:S02]  /*08e0*/  FMUL R20, R10, R11 ;  /* 0x0000000b0a147220 */ /* 0x020fe40000400000 */
[----:B------:R-:W3:Y:S01]  /*08f0*/  LDG.E.128 R8, desc[UR4][R8.64+0x800] ;  /* 0x0008000408087981 */ /* 0x000ee2000c1e1d00 */
[----:B------:R-:W-:Y:S01]  /*0900*/  FMUL R28, R25, R3 ;  /* 0x00000003191c7220 */ /* 0x000fe20000400000 */
[----:B------:R-:W-:Y:S01]  /*0910*/  FMUL R3, R26, R16 ;  /* 0x000000101a037220 */ /* 0x000fe20000400000 */
[----:B------:R-:W-:-:S02]  /*0920*/  FMUL R20, R27, R20 ;  /* 0x000000141b147220 */ /* 0x000fc40000400000 */
[----:B------:R-:W-:Y:S01]  /*0930*/  FFMA R16, R13, R28, R21 ;  /* 0x0000001c0d107223 */ /* 0x000fe20000000015 */
[----:B------:R-:W-:Y:S01]  /*0940*/  FFMA R3, R14, R3, R22 ;  /* 0x000000030e037223 */ /* 0x000fe20000000016 */
[----:B------:R-:W-:Y:S01]  /*0950*/  FFMA R20, R15, R20, R23 ;  /* 0x000000140f147223 */ /* 0x000fe20000000017 */
[----:B-1----:R-:W-:-:S04]  /*0960*/  IMAD.WIDE R18, R0, 0x4, R18 ;  /* 0x0000000400127825 */ /* 0x002fc800078e0212 */
[----:B--2---:R-:W-:Y:S01]  /*0970*/  FADD R4, R4, R2 ;  /* 0x0000000204047221 */ /* 0x004fe20000000000 */
[----:B------:R-:W-:Y:S01]  /*0980*/  FADD R5, R5, R17 ;  /* 0x0000001105057221 */ /* 0x000fe20000000000 */
[----:B------:R-:W-:Y:S01]  /*0990*/  FADD R6, R6, R24 ;  /* 0x0000001806067221 */ /* 0x000fe20000000000 */
[----:B------:R-:W-:-:S05]  /*09a0*/  FADD R7, R7, R29 ;  /* 0x0000001d07077221 */ /* 0x000fca0000000000 */
[----:B------:R-:W-:Y:S01]  /*09b0*/  STG.E.128 desc[UR4][R18.64], R4 ;  /* 0x0000000412007986 */ /* 0x000fe2000c101d04 */
[----:B---3--:R-:W-:Y:S01]  /*09c0*/  FADD R8, R8, R12 ;  /* 0x0000000c08087221 */ /* 0x008fe20000000000 */
[----:B------:R-:W-:Y:S01]  /*09d0*/  FADD R9, R9, R16 ;  /* 0x0000001009097221 */ /* 0x000fe20000000000 */
[----:B------:R-:W-:Y:S01]  /*09e0*/  FADD R10, R10, R3 ;  /* 0x000000030a0a7221 */ /* 0x000fe20000000000 */
[----:B------:R-:W-:-:S05]  /*09f0*/  FADD R11, R11, R20 ;  /* 0x000000140b0b7221 */ /* 0x000fca0000000000 */
[----:B------:R-:W-:Y:S01]  /*0a00*/  STG.E.128 desc[UR4][R18.64+0x800], R8 ;  /* 0x0008000812007986 */ /* 0x000fe2000c101d04 */
[----:B------:R-:W-:Y:S05]  /*0a10*/  EXIT ;  /* 0x000000000000794d */ /* 0x000fea0003800000 */
.L_x_0:
[----:B------:R-:W-:-:S00]  /*0a20*/  BRA `(.L_x_0) ;  /* 0xfffffffc00fc7947 */ /* 0x000fc0000383ffff */
[----:B------:R-:W-:-:S00]  /*0a30*/  NOP ;  /* 0x0000000000007918 */ /* 0x000fc00000000000 */
        /* <DEDUP_REMOVED lines=12> */
.L_x_1:


//--------------------- .nv.global.init           --------------------------
	.section	.nv.global.init,"aw",@progbits
.nv.global.init:
	.type		_$_str,@object
	.size		_$_str,(_$_str_$_2 - _$_str)
_$_str:
        /*0000*/ 	.byte	0x5f, 0x5f, 0x43, 0x55, 0x44, 0x41, 0x5f, 0x46, 0x54, 0x5a, 0x00
	.type		_$_str_$_2,@object
	.size		_$_str_$_2,(.L_1 - _$_str_$_2)
_$_str_$_2:
        /*000b*/ 	.byte	0x5f, 0x5f, 0x43, 0x55, 0x44, 0x41, 0x5f, 0x50, 0x52, 0x45, 0x43, 0x5f, 0x53, 0x51, 0x52, 0x54
        /*001b*/ 	.byte	0x00
.L_1:


//--------------------- .nv.constant0.triton_poi_fused__native_batch_norm_legit_no_training_add_8 --------------------------
	.section	.nv.constant0.triton_poi_fused__native_batch_norm_legit_no_training_add_8,"a",@progbits
	.sectionflags	@""
	.align	4
.nv.constant0.triton_poi_fused__native_batch_norm_legit_no_training_add_8:
	.zero		588
